//
// Generated by NVIDIA NVVM Compiler
//
// Compiler Build ID: CL-36424714
// Cuda compilation tools, release 13.0, V13.0.88
// Based on NVVM 20.0.0
//

.version 9.0
.target sm_100
.address_size 64

	// .globl	_Z12helloFromGPUv
.extern .func  (.param .b32 func_retval0) vprintf
(
	.param .b64 vprintf_param_0,
	.param .b64 vprintf_param_1
)
;
.global .align 1 .b8 $str[38] = {72, 101, 108, 108, 111, 32, 87, 111, 114, 108, 100, 32, 102, 114, 111, 109, 32, 71, 80, 85, 33, 32, 116, 104, 114, 101, 97, 100, 73, 100, 120, 46, 120, 61, 37, 100, 10};

.visible .entry _Z12helloFromGPUv()
{
	.local .align 8 .b8 	__local_depot0[8];
	.reg .b64 	%SP;
	.reg .b64 	%SPL;
	.reg .b32 	%r<4>;
	.reg .b64 	%rd<5>;

	mov.u64 	%SPL, __local_depot0;
	cvta.local.u64 	%SP, %SPL;
	add.u64 	%rd1, %SP, 0;
	add.u64 	%rd2, %SPL, 0;
	mov.u32 	%r1, %tid.x;
	st.local.u32 	[%rd2], %r1;
	mov.u64 	%rd3, $str;
	cvta.global.u64 	%rd4, %rd3;
	{ // callseq 0, 0
	.param .b64 param0;
	st.param.b64 	[param0], %rd4;
	.param .b64 param1;
	st.param.b64 	[param1], %rd1;
	.param .b32 retval0;
	call.uni (retval0), 
	vprintf, 
	(
	param0, 
	param1
	);
	ld.param.b32 	%r2, [retval0];
	} // callseq 0
	ret;

}


// ===== COMPILED SASS (sm_100) =====

	.target	sm_100

	.elftype	@"ET_EXEC"


//--------------------- .note.nv.tkinfo           --------------------------
	.section	.note.nv.tkinfo,"",@"SHT_NOTE"
	.sectionflags	@"SHF_NOTE_NV_TKINFO"
	.tkinfo
        /*0018*/ 	.word	0x00000002
        /*0030*/ 	.string	""
        /*0030*/ 	.string	"ptxas"
        /*0030*/ 	.string	"Cuda compilation tools, release 13.0, V13.0.88"
        /*0030*/ 	.string	"Build cuda_13.0.r13.0/compiler.36424714_0"
        /*0030*/ 	.string	"-arch sm_100 -m 64 "



//--------------------- .note.nv.cuinfo           --------------------------
	.section	.note.nv.cuinfo,"",@"SHT_NOTE"
	.sectionflags	@"SHF_NOTE_NV_CUINFO"
        /*0018*/ 	.short	0x0002
        /*001a*/ 	.short	0x0064
        /*001c*/ 	.short	0x0082
	.zero		2


//--------------------- .nv.info                  --------------------------
	.section	.nv.info,"",@"SHT_CUDA_INFO"
	.align	4


	//----- nvinfo : EIATTR_REGCOUNT
	.align		4
        /*0000*/ 	.byte	0x04, 0x2f
        /*0002*/ 	.short	(.L_2 - .L_1)
	.align		4
.L_1:
        /*0004*/ 	.word	index@(_Z12helloFromGPUv)
        /*0008*/ 	.word	0x00000018


	//----- nvinfo : EIATTR_FRAME_SIZE
	.align		4
.L_2:
        /*000c*/ 	.byte	0x04, 0x11
        /*000e*/ 	.short	(.L_4 - .L_3)
	.align		4
.L_3:
        /*0010*/ 	.word	index@(_Z12helloFromGPUv)
        /*0014*/ 	.word	0x00000008


	//----- nvinfo : EIATTR_MIN_STACK_SIZE
	.align		4
.L_4:
        /*0018*/ 	.byte	0x04, 0x12
        /*001a*/ 	.short	(.L_6 - .L_5)
	.align		4
.L_5:
        /*001c*/ 	.word	index@(_Z12helloFromGPUv)
        /*0020*/ 	.word	0x00000008
.L_6:


//--------------------- .nv.compat                --------------------------
	.section	.nv.compat,"",@"SHT_CUDA_COMPAT_INFO"
	.align	4
        /*0000*/ 	.byte	0x02, 0x09, 0x00, 0x00, 0x02, 0x02, 0x01, 0x00, 0x02, 0x05, 0x05, 0x00, 0x03, 0x07, 0x01, 0x01
        /*0010*/ 	.byte	0x02, 0x03, 0x00, 0x00, 0x02, 0x06, 0x01, 0x00, 0x04, 0x0b, 0x08, 0x00, 0x09, 0x00, 0x00, 0x00
        /*0020*/ 	.byte	0x00, 0x00, 0x00, 0x00


//--------------------- .nv.info._Z12helloFromGPUv --------------------------
	.section	.nv.info._Z12helloFromGPUv,"",@"SHT_CUDA_INFO"
	.sectionflags	@""
	.align	4


	//----- nvinfo : EIATTR_CUDA_API_VERSION
	.align		4
        /*0000*/ 	.byte	0x04, 0x37
        /*0002*/ 	.short	(.L_8 - .L_7)
.L_7:
        /*0004*/ 	.word	0x00000082


	//----- nvinfo : EIATTR_SPARSE_MMA_MASK
	.align		4
.L_8:
        /*0008*/ 	.byte	0x03, 0x50
        /*000a*/ 	.short	0x0000


	//----- nvinfo : EIATTR_MAXREG_COUNT
	.align		4
        /*000c*/ 	.byte	0x03, 0x1b
        /*000e*/ 	.short	0x00ff


	//----- nvinfo : EIATTR_EXTERNS
	.align		4
        /*0010*/ 	.byte	0x04, 0x0f
        /*0012*/ 	.short	(.L_10 - .L_9)


	//   ....[0]....
	.align		4
.L_9:
        /*0014*/ 	.word	index@(vprintf)


	//----- nvinfo : EIATTR_MERCURY_ISA_VERSION
	.align		4
.L_10:
        /*0018*/ 	.byte	0x03, 0x5f
        /*001a*/ 	.short	0x0101


	//----- nvinfo : EIATTR_VRC_CTA_INIT_COUNT
	.align		4
        /*001c*/ 	.byte	0x02, 0x4a
	.zero		1
	.zero		1


	//----- nvinfo : EIATTR_SYSCALL_OFFSETS
	.align		4
        /*0020*/ 	.byte	0x04, 0x46
        /*0022*/ 	.short	(.L_12 - .L_11)


	//   ....[0]....
.L_11:
        /*0024*/ 	.word	0x000000e0


	//----- nvinfo : EIATTR_EXIT_INSTR_OFFSETS
	.align		4
.L_12:
        /*0028*/ 	.byte	0x04, 0x1c
        /*002a*/ 	.short	(.L_14 - .L_13)


	//   ....[0]....
.L_13:
        /*002c*/ 	.word	0x000000f0


	//----- nvinfo : EIATTR_SW_WAR
	.align		4
.L_14:
        /*0030*/ 	.byte	0x04, 0x36
        /*0032*/ 	.short	(.L_16 - .L_15)
.L_15:
        /*0034*/ 	.word	0x00000008
.L_16:


//--------------------- .nv.callgraph             --------------------------
	.section	.nv.callgraph,"",@"SHT_CUDA_CALLGRAPH"
	.align	4
	.sectionentsize	8
	.align		4
        /*0000*/ 	.word	0x00000000
	.align		4
        /*0004*/ 	.word	0xffffffff
	.align		4
        /*0008*/ 	.word	index@(_Z12helloFromGPUv)
	.align		4
        /*000c*/ 	.word	index@(vprintf)
	.align		4
        /*0010*/ 	.word	0x00000000
	.align		4
        /*0014*/ 	.word	0xfffffffe
	.align		4
        /*0018*/ 	.word	0x00000000
	.align		4
        /*001c*/ 	.word	0xfffffffd
	.align		4
        /*0020*/ 	.word	0x00000000
	.align		4
        /*0024*/ 	.word	0xfffffffc


//--------------------- .nv.constant4             --------------------------
	.section	.nv.constant4,"a",@progbits
	.align	8
	.align		8
.nv.constant4:
        /*0000*/ 	.dword	vprintf
	.align		8
        /*0008*/ 	.dword	$str


//--------------------- .text._Z12helloFromGPUv   --------------------------
	.section	.text._Z12helloFromGPUv,"ax",@progbits
	.align	128
        .global         _Z12helloFromGPUv
        .type           _Z12helloFromGPUv,@function
        .size           _Z12helloFromGPUv,(.L_x_2 - _Z12helloFromGPUv)
        .other          _Z12helloFromGPUv,@"STO_CUDA_ENTRY STV_DEFAULT"
_Z12helloFromGPUv:
.text._Z12helloFromGPUv:
[----:B------:R-:W0:Y:S01]  /*0000*/  LDC R1, c[0x0][0x37c] ;  /* 0x0000df00ff017b82 */ /* 0x000e220000000800 */
[----:B------:R-:W1:Y:S01]  /*0010*/  S2R R8, SR_TID.X ;  /* 0x0000000000087919 */ /* 0x000e620000002100 */
[----:B0-----:R-:W-:Y:S01]  /*0020*/  VIADD R1, R1, 0xfffffff8 ;  /* 0xfffffff801017836 */ /* 0x001fe20000000000 */
[----:B------:R-:W-:Y:S01]  /*0030*/  MOV R0, 0x0 ;  /* 0x0000000000007802 */ /* 0x000fe20000000f00 */
[----:B------:R-:W0:Y:S04]  /*0040*/  LDCU UR4, c[0x0][0x2f8] ;  /* 0x00005f00ff0477ac */ /* 0x000e280008000800 */
[----:B------:R2:W3:Y:S01]  /*0050*/  LDC.64 R2, c[0x4][R0] ;  /* 0x0100000000027b82 */ /* 0x0004e20000000a00 */
[----:B------:R-:W4:Y:S01]  /*0060*/  LDCU.64 UR6, c[0x4][0x8] ;  /* 0x01000100ff0677ac */ /* 0x000f220008000a00 */
[----:B------:R-:W5:Y:S01]  /*0070*/  LDCU UR5, c[0x0][0x2fc] ;  /* 0x00005f80ff0577ac */ /* 0x000f620008000800 */
[----:B0-----:R-:W-:Y:S01]  /*0080*/  IADD3 R6, P0, PT, R1, UR4, RZ ;  /* 0x0000000401067c10 */ /* 0x001fe2000ff1e0ff */
[----:B----4-:R-:W-:Y:S01]  /*0090*/  IMAD.U32 R4, RZ, RZ, UR6 ;  /* 0x00000006ff047e24 */ /* 0x010fe2000f8e00ff */
[----:B------:R-:W-:-:S03]  /*00a0*/  MOV R5, UR7 ;  /* 0x0000000700057c02 */ /* 0x000fc60008000f00 */
[----:B-----5:R-:W-:Y:S01]  /*00b0*/  IMAD.X R7, RZ, RZ, UR5, P0 ;  /* 0x00000005ff077e24 */ /* 0x020fe200080e06ff */
[----:B-1----:R2:W-:Y:S07]  /*00c0*/  STL [R1], R8 ;  /* 0x0000000801007387 */ /* 0x0025ee0000100800 */
[----:B------:R-:W-:-:S07]  /*00d0*/  LEPC R20, `(.L_x_0) ;  /* 0x000000001014794e */ /* 0x000fce0000000000 */
[----:B--23--:R-:W-:Y:S05]  /*00e0*/  CALL.ABS.NOINC R2 ;  /* 0x0000000002007343 */ /* 0x00cfea0003c00000 */
.L_x_0:
[----:B------:R-:W-:Y:S05]  /*00f0*/  EXIT ;  /* 0x000000000000794d */ /* 0x000fea0003800000 */
.L_x_1:
[----:B------:R-:W-:-:S00]  /*0100*/  BRA `(.L_x_1) ;  /* 0xfffffffc00fc7947 */ /* 0x000fc0000383ffff */
[----:B------:R-:W-:-:S00]  /*0110*/  NOP ;  /* 0x0000000000007918 */ /* 0x000fc00000000000 */
        /* <DEDUP_REMOVED lines=14> */
.L_x_2:


//--------------------- .nv.global.init           --------------------------
	.section	.nv.global.init,"aw",@progbits
.nv.global.init:
	.type		$str,@object
	.size		$str,(.L_0 - $str)
$str:
        /*0000*/ 	.byte	0x48, 0x65, 0x6c, 0x6c, 0x6f, 0x20, 0x57, 0x6f, 0x72, 0x6c, 0x64, 0x20, 0x66, 0x72, 0x6f, 0x6d
        /*0010*/ 	.byte	0x20, 0x47, 0x50, 0x55, 0x21, 0x20, 0x74, 0x68, 0x72, 0x65, 0x61, 0x64, 0x49, 0x64, 0x78, 0x2e
        /*0020*/ 	.byte	0x78, 0x3d, 0x25, 0x64, 0x0a, 0x00
.L_0:


//--------------------- .nv.shared.reserved.0     --------------------------
	.section	.nv.shared.reserved.0,"aw",@nobits
	.weak		__nv_reservedSMEM_offset_0_alias
	.size		__nv_reservedSMEM_offset_0_alias, 0, 64
	.other		__nv_reservedSMEM_offset_0_alias,@"STO_CUDA_RESERVED_SHARED STV_DEFAULT"
__nv_reservedSMEM_offset_0_alias:
	.zero		0
	.zero		64


//--------------------- .nv.constant0._Z12helloFromGPUv --------------------------
	.section	.nv.constant0._Z12helloFromGPUv,"a",@progbits
	.sectionflags	@""
	.align	4
.nv.constant0._Z12helloFromGPUv:
	.zero		896


//--------------------- SYMBOLS --------------------------

	.type		.nv.reservedSmem.offset0,@object
	.size		.nv.reservedSmem.offset0,0x4
	.type		vprintf,@function
